//
// Generated by NVIDIA NVVM Compiler
//
// Compiler Build ID: CL-36424714
// Cuda compilation tools, release 13.0, V13.0.88
// Based on NVVM 20.0.0
//

.version 9.0
.target sm_100
.address_size 64

	// .globl	_Z16device_calculatePiddd

.visible .entry _Z16device_calculatePiddd(
	.param .u64 .ptr .align 1 _Z16device_calculatePiddd_param_0,
	.param .f64 _Z16device_calculatePiddd_param_1,
	.param .f64 _Z16device_calculatePiddd_param_2,
	.param .f64 _Z16device_calculatePiddd_param_3
)
{
	.reg .pred 	%p<8>;
	.reg .b32 	%r<18>;
	.reg .b64 	%rd<5>;
	.reg .b64 	%fd<27>;

	ld.param.u64 	%rd1, [_Z16device_calculatePiddd_param_0];
	ld.param.f64 	%fd13, [_Z16device_calculatePiddd_param_1];
	ld.param.f64 	%fd14, [_Z16device_calculatePiddd_param_2];
	ld.param.f64 	%fd15, [_Z16device_calculatePiddd_param_3];
	mov.u32 	%r6, %tid.x;
	mov.u32 	%r7, %ntid.x;
	mov.u32 	%r8, %ctaid.x;
	mad.lo.s32 	%r1, %r7, %r8, %r6;
	mov.u32 	%r9, %tid.y;
	mov.u32 	%r10, %ntid.y;
	mov.u32 	%r11, %ctaid.y;
	mad.lo.s32 	%r12, %r10, %r11, %r9;
	setp.gt.s32 	%p1, %r1, 2559;
	setp.gt.u32 	%p2, %r12, 2047;
	or.pred  	%p3, %p1, %p2;
	@%p3 bra 	$L__BB0_5;
	cvt.rn.f64.s32 	%fd16, %r1;
	fma.rn.f64 	%fd1, %fd15, %fd16, %fd13;
	cvt.rn.f64.u32 	%fd17, %r12;
	mul.f64 	%fd18, %fd15, %fd17;
	sub.f64 	%fd2, %fd14, %fd18;
	mul.f64 	%fd24, %fd1, %fd1;
	mul.f64 	%fd23, %fd2, %fd2;
	add.f64 	%fd19, %fd24, %fd23;
	setp.geu.f64 	%p4, %fd19, 0d4010000000000000;
	mov.b32 	%r17, 0;
	@%p4 bra 	$L__BB0_4;
	mov.b32 	%r16, 0;
	mov.f64 	%fd25, %fd2;
	mov.f64 	%fd26, %fd1;
$L__BB0_3:
	sub.f64 	%fd20, %fd24, %fd23;
	add.f64 	%fd9, %fd1, %fd20;
	add.f64 	%fd21, %fd26, %fd26;
	fma.rn.f64 	%fd25, %fd21, %fd25, %fd2;
	add.s32 	%r17, %r16, 1;
	mul.f64 	%fd24, %fd9, %fd9;
	mul.f64 	%fd23, %fd25, %fd25;
	add.f64 	%fd22, %fd24, %fd23;
	setp.lt.f64 	%p5, %fd22, 0d4010000000000000;
	setp.lt.u32 	%p6, %r16, 254;
	and.pred  	%p7, %p5, %p6;
	mov.u32 	%r16, %r17;
	mov.f64 	%fd26, %fd9;
	@%p7 bra 	$L__BB0_3;
$L__BB0_4:
	mad.lo.s32 	%r15, %r12, 2560, %r1;
	cvta.to.global.u64 	%rd2, %rd1;
	mul.wide.s32 	%rd3, %r15, 4;
	add.s64 	%rd4, %rd2, %rd3;
	st.global.u32 	[%rd4], %r17;
$L__BB0_5:
	ret;

}


// ===== COMPILED SASS (sm_100) =====

	.target	sm_100

	.elftype	@"ET_EXEC"


//--------------------- .note.nv.tkinfo           --------------------------
	.section	.note.nv.tkinfo,"",@"SHT_NOTE"
	.sectionflags	@"SHF_NOTE_NV_TKINFO"
	.tkinfo
        /*0018*/ 	.word	0x00000002
        /*0030*/ 	.string	""
        /*0030*/ 	.string	"ptxas"
        /*0030*/ 	.string	"Cuda compilation tools, release 13.0, V13.0.88"
        /*0030*/ 	.string	"Build cuda_13.0.r13.0/compiler.36424714_0"
        /*0030*/ 	.string	"-arch sm_100 -m 64 "



//--------------------- .note.nv.cuinfo           --------------------------
	.section	.note.nv.cuinfo,"",@"SHT_NOTE"
	.sectionflags	@"SHF_NOTE_NV_CUINFO"
        /*0018*/ 	.short	0x0002
        /*001a*/ 	.short	0x0064
        /*001c*/ 	.short	0x0082
	.zero		2


//--------------------- .nv.info                  --------------------------
	.section	.nv.info,"",@"SHT_CUDA_INFO"
	.align	4


	//----- nvinfo : EIATTR_REGCOUNT
	.align		4
        /*0000*/ 	.byte	0x04, 0x2f
        /*0002*/ 	.short	(.L_1 - .L_0)
	.align		4
.L_0:
        /*0004*/ 	.word	index@(_Z16device_calculatePiddd)
        /*0008*/ 	.word	0x00000016


	//----- nvinfo : EIATTR_FRAME_SIZE
	.align		4
.L_1:
        /*000c*/ 	.byte	0x04, 0x11
        /*000e*/ 	.short	(.L_3 - .L_2)
	.align		4
.L_2:
        /*0010*/ 	.word	index@(_Z16device_calculatePiddd)
        /*0014*/ 	.word	0x00000000


	//----- nvinfo : EIATTR_MIN_STACK_SIZE
	.align		4
.L_3:
        /*0018*/ 	.byte	0x04, 0x12
        /*001a*/ 	.short	(.L_5 - .L_4)
	.align		4
.L_4:
        /*001c*/ 	.word	index@(_Z16device_calculatePiddd)
        /*0020*/ 	.word	0x00000000
.L_5:


//--------------------- .nv.compat                --------------------------
	.section	.nv.compat,"",@"SHT_CUDA_COMPAT_INFO"
	.align	4
        /*0000*/ 	.byte	0x02, 0x09, 0x00, 0x00, 0x02, 0x02, 0x01, 0x00, 0x02, 0x05, 0x05, 0x00, 0x03, 0x07, 0x01, 0x01
        /*0010*/ 	.byte	0x02, 0x03, 0x00, 0x00, 0x02, 0x06, 0x01, 0x00, 0x04, 0x0b, 0x08, 0x00, 0x01, 0x00, 0x00, 0x00
        /*0020*/ 	.byte	0x00, 0x00, 0x00, 0x00


//--------------------- .nv.info._Z16device_calculatePiddd --------------------------
	.section	.nv.info._Z16device_calculatePiddd,"",@"SHT_CUDA_INFO"
	.sectionflags	@""
	.align	4


	//----- nvinfo : EIATTR_CUDA_API_VERSION
	.align		4
        /*0000*/ 	.byte	0x04, 0x37
        /*0002*/ 	.short	(.L_7 - .L_6)
.L_6:
        /*0004*/ 	.word	0x00000082


	//----- nvinfo : EIATTR_KPARAM_INFO
	.align		4
.L_7:
        /*0008*/ 	.byte	0x04, 0x17
        /*000a*/ 	.short	(.L_9 - .L_8)
.L_8:
        /*000c*/ 	.word	0x00000000
        /*0010*/ 	.short	0x0003
        /*0012*/ 	.short	0x0018
        /*0014*/ 	.byte	0x00, 0xf0, 0x21, 0x00


	//----- nvinfo : EIATTR_KPARAM_INFO
	.align		4
.L_9:
        /*0018*/ 	.byte	0x04, 0x17
        /*001a*/ 	.short	(.L_11 - .L_10)
.L_10:
        /*001c*/ 	.word	0x00000000
        /*0020*/ 	.short	0x0002
        /*0022*/ 	.short	0x0010
        /*0024*/ 	.byte	0x00, 0xf0, 0x21, 0x00


	//----- nvinfo : EIATTR_KPARAM_INFO
	.align		4
.L_11:
        /*0028*/ 	.byte	0x04, 0x17
        /*002a*/ 	.short	(.L_13 - .L_12)
.L_12:
        /*002c*/ 	.word	0x00000000
        /*0030*/ 	.short	0x0001
        /*0032*/ 	.short	0x0008
        /*0034*/ 	.byte	0x00, 0xf0, 0x21, 0x00


	//----- nvinfo : EIATTR_KPARAM_INFO
	.align		4
.L_13:
        /*0038*/ 	.byte	0x04, 0x17
        /*003a*/ 	.short	(.L_15 - .L_14)
.L_14:
        /*003c*/ 	.word	0x00000000
        /*0040*/ 	.short	0x0000
        /*0042*/ 	.short	0x0000
        /*0044*/ 	.byte	0x00, 0xf5, 0x21, 0x00


	//----- nvinfo : EIATTR_SPARSE_MMA_MASK
	.align		4
.L_15:
        /*0048*/ 	.byte	0x03, 0x50
        /*004a*/ 	.short	0x0000


	//----- nvinfo : EIATTR_MAXREG_COUNT
	.align		4
        /*004c*/ 	.byte	0x03, 0x1b
        /*004e*/ 	.short	0x00ff


	//----- nvinfo : EIATTR_MERCURY_ISA_VERSION
	.align		4
        /*0050*/ 	.byte	0x03, 0x5f
        /*0052*/ 	.short	0x0101


	//----- nvinfo : EIATTR_VRC_CTA_INIT_COUNT
	.align		4
        /*0054*/ 	.byte	0x02, 0x4a
	.zero		1
	.zero		1


	//----- nvinfo : EIATTR_EXIT_INSTR_OFFSETS
	.align		4
        /*0058*/ 	.byte	0x04, 0x1c
        /*005a*/ 	.short	(.L_17 - .L_16)


	//   ....[0]....
.L_16:
        /*005c*/ 	.word	0x000000b0


	//   ....[1]....
        /*0060*/ 	.word	0x00000300


	//----- nvinfo : EIATTR_CRS_STACK_SIZE
	.align		4
.L_17:
        /*0064*/ 	.byte	0x04, 0x1e
        /*0066*/ 	.short	(.L_19 - .L_18)
.L_18:
        /*0068*/ 	.word	0x00000000


	//----- nvinfo : EIATTR_CBANK_PARAM_SIZE
	.align		4
.L_19:
        /*006c*/ 	.byte	0x03, 0x19
        /*006e*/ 	.short	0x0020


	//----- nvinfo : EIATTR_PARAM_CBANK
	.align		4
        /*0070*/ 	.byte	0x04, 0x0a
        /*0072*/ 	.short	(.L_21 - .L_20)
	.align		4
.L_20:
        /*0074*/ 	.word	index@(.nv.constant0._Z16device_calculatePiddd)
        /*0078*/ 	.short	0x0380
        /*007a*/ 	.short	0x0020


	//----- nvinfo : EIATTR_SW_WAR
	.align		4
.L_21:
        /*007c*/ 	.byte	0x04, 0x36
        /*007e*/ 	.short	(.L_23 - .L_22)
.L_22:
        /*0080*/ 	.word	0x00000008
.L_23:


//--------------------- .nv.callgraph             --------------------------
	.section	.nv.callgraph,"",@"SHT_CUDA_CALLGRAPH"
	.align	4
	.sectionentsize	8
	.align		4
        /*0000*/ 	.word	0x00000000
	.align		4
        /*0004*/ 	.word	0xffffffff
	.align		4
        /*0008*/ 	.word	0x00000000
	.align		4
        /*000c*/ 	.word	0xfffffffe
	.align		4
        /*0010*/ 	.word	0x00000000
	.align		4
        /*0014*/ 	.word	0xfffffffd
	.align		4
        /*0018*/ 	.word	0x00000000
	.align		4
        /*001c*/ 	.word	0xfffffffc


//--------------------- .text._Z16device_calculatePiddd --------------------------
	.section	.text._Z16device_calculatePiddd,"ax",@progbits
	.align	128
        .global         _Z16device_calculatePiddd
        .type           _Z16device_calculatePiddd,@function
        .size           _Z16device_calculatePiddd,(.L_x_4 - _Z16device_calculatePiddd)
        .other          _Z16device_calculatePiddd,@"STO_CUDA_ENTRY STV_DEFAULT"
_Z16device_calculatePiddd:
.text._Z16device_calculatePiddd:
[----:B------:R-:W-:Y:S01]  /*0000*/  LDC R1, c[0x0][0x37c] ;  /* 0x0000df00ff017b82 */ /* 0x000fe20000000800 */
[----:B------:R-:W0:Y:S01]  /*0010*/  S2R R15, SR_TID.Y ;  /* 0x00000000000f7919 */ /* 0x000e220000002200 */
[----:B------:R-:W1:Y:S01]  /*0020*/  LDCU UR4, c[0x0][0x360] ;  /* 0x00006c00ff0477ac */ /* 0x000e620008000800 */
[----:B------:R-:W0:Y:S01]  /*0030*/  S2R R2, SR_CTAID.Y ;  /* 0x0000000000027919 */ /* 0x000e220000002600 */
[----:B------:R-:W0:Y:S01]  /*0040*/  LDCU UR5, c[0x0][0x364] ;  /* 0x00006c80ff0577ac */ /* 0x000e220008000800 */
[----:B------:R-:W1:Y:S01]  /*0050*/  S2R R0, SR_TID.X ;  /* 0x0000000000007919 */ /* 0x000e620000002100 */
[----:B------:R-:W1:Y:S01]  /*0060*/  S2R R3, SR_CTAID.X ;  /* 0x0000000000037919 */ /* 0x000e620000002500 */
[----:B0-----:R-:W-:-:S05]  /*0070*/  IMAD R15, R2, UR5, R15 ;  /* 0x00000005020f7c24 */ /* 0x001fca000f8e020f */
[----:B------:R-:W-:Y:S01]  /*0080*/  ISETP.GT.U32.AND P0, PT, R15, 0x7ff, PT ;  /* 0x000007ff0f00780c */ /* 0x000fe20003f04070 */
[----:B-1----:R-:W-:-:S05]  /*0090*/  IMAD R0, R3, UR4, R0 ;  /* 0x0000000403007c24 */ /* 0x002fca000f8e0200 */
[----:B------:R-:W-:-:S13]  /*00a0*/  ISETP.GT.OR P0, PT, R0, 0x9ff, P0 ;  /* 0x000009ff0000780c */ /* 0x000fda0000704670 */
[----:B------:R-:W-:Y:S05]  /*00b0*/  @P0 EXIT ;  /* 0x000000000000094d */ /* 0x000fea0003800000 */
[----:B------:R-:W0:Y:S01]  /*00c0*/  LDC.64 R6, c[0x0][0x398] ;  /* 0x0000e600ff067b82 */ /* 0x000e220000000a00 */
[----:B------:R-:W0:Y:S01]  /*00d0*/  LDCU.64 UR4, c[0x0][0x388] ;  /* 0x00007100ff0477ac */ /* 0x000e220008000a00 */
[----:B------:R-:W0:Y:S01]  /*00e0*/  I2F.F64 R2, R0 ;  /* 0x0000000000027312 */ /* 0x000e220000201c00 */
[----:B------:R-:W-:Y:S01]  /*00f0*/  BSSY.RECONVERGENT B0, `(.L_x_0) ;  /* 0x000001f000007945 */ /* 0x000fe20003800200 */
[----:B------:R-:W-:-:S04]  /*0100*/  MOV R17, RZ ;  /* 0x000000ff00117202 */ /* 0x000fc80000000f00 */
[----:B------:R-:W1:Y:S02]  /*0110*/  LDC.64 R8, c[0x0][0x390] ;  /* 0x0000e400ff087b82 */ /* 0x000e640000000a00 */
[----:B------:R-:W1:Y:S06]  /*0120*/  I2F.F64.U32 R4, R15 ;  /* 0x0000000f00047312 */ /* 0x000e6c0000201800 */
[----:B------:R-:W2:Y:S01]  /*0130*/  LDC.64 R12, c[0x0][0x380] ;  /* 0x0000e000ff0c7b82 */ /* 0x000ea20000000a00 */
[-C--:B0-----:R-:W-:Y:S01]  /*0140*/  DFMA R2, R2, R6.reuse, UR4 ;  /* 0x0000000402027e2b */ /* 0x081fe20008000006 */
[----:B------:R-:W0:Y:S01]  /*0150*/  LDCU.64 UR4, c[0x0][0x358] ;  /* 0x00006b00ff0477ac */ /* 0x000e220008000a00 */
[----:B-1----:R-:W-:-:S06]  /*0160*/  DFMA R4, -R4, R6, R8 ;  /* 0x000000060404722b */ /* 0x002fcc0000000108 */
[----:B------:R-:W-:Y:S02]  /*0170*/  DMUL R8, R2, R2 ;  /* 0x0000000202087228 */ /* 0x000fe40000000000 */
[----:B------:R-:W-:-:S08]  /*0180*/  DMUL R10, R4, R4 ;  /* 0x00000004040a7228 */ /* 0x000fd00000000000 */
[----:B------:R-:W-:-:S08]  /*0190*/  DADD R6, R8, R10 ;  /* 0x0000000008067229 */ /* 0x000fd0000000000a */
[----:B------:R-:W-:Y:S01]  /*01a0*/  DSETP.GEU.AND P0, PT, R6, 4, PT ;  /* 0x401000000600742a */ /* 0x000fe20003f0e000 */
[----:B------:R-:W-:-:S04]  /*01b0*/  IMAD R7, R15, 0xa00, R0 ;  /* 0x00000a000f077824 */ /* 0x000fc800078e0200 */
[----:B--2---:R-:W-:-:S09]  /*01c0*/  IMAD.WIDE R6, R7, 0x4, R12 ;  /* 0x0000000407067825 */ /* 0x004fd200078e020c */
[----:B0-----:R-:W-:Y:S05]  /*01d0*/  @P0 BRA `(.L_x_1) ;  /* 0x0000000000400947 */ /* 0x001fea0003800000 */
[----:B------:R-:W-:Y:S01]  /*01e0*/  MOV R17, RZ ;  /* 0x000000ff00117202 */ /* 0x000fe20000000f00 */
[----:B------:R-:W-:Y:S01]  /*01f0*/  IMAD.MOV.U32 R12, RZ, RZ, R4 ;  /* 0x000000ffff0c7224 */ /* 0x000fe200078e0004 */
[----:B------:R-:W-:Y:S01]  /*0200*/  MOV R13, R5 ;  /* 0x00000005000d7202 */ /* 0x000fe20000000f00 */
[----:B------:R-:W-:Y:S01]  /*0210*/  IMAD.MOV.U32 R14, RZ, RZ, R2 ;  /* 0x000000ffff0e7224 */ /* 0x000fe200078e0002 */
[----:B------:R-:W-:-:S07]  /*0220*/  MOV R15, R3 ;  /* 0x00000003000f7202 */ /* 0x000fce0000000f00 */
.L_x_2:
[----:B------:R-:W-:Y:S01]  /*0230*/  DADD R8, -R10, R8 ;  /* 0x000000000a087229 */ /* 0x000fe20000000108 */
[C---:B------:R-:W-:Y:S01]  /*0240*/  ISETP.GE.U32.AND P0, PT, R17.reuse, 0xfe, PT ;  /* 0x000000fe1100780c */ /* 0x040fe20003f06070 */
[----:B------:R-:W-:Y:S01]  /*0250*/  DADD R10, R14, R14 ;  /* 0x000000000e0a7229 */ /* 0x000fe2000000000e */
[----:B------:R-:W-:-:S05]  /*0260*/  VIADD R17, R17, 0x1 ;  /* 0x0000000111117836 */ /* 0x000fca0000000000 */
[----:B------:R-:W-:Y:S02]  /*0270*/  DADD R14, R2, R8 ;  /* 0x00000000020e7229 */ /* 0x000fe40000000008 */
[----:B------:R-:W-:-:S06]  /*0280*/  DFMA R12, R10, R12, R4 ;  /* 0x0000000c0a0c722b */ /* 0x000fcc0000000004 */
[----:B------:R-:W-:Y:S02]  /*0290*/  DMUL R8, R14, R14 ;  /* 0x0000000e0e087228 */ /* 0x000fe40000000000 */
[----:B------:R-:W-:-:S08]  /*02a0*/  DMUL R10, R12, R12 ;  /* 0x0000000c0c0a7228 */ /* 0x000fd00000000000 */
[----:B------:R-:W-:-:S08]  /*02b0*/  DADD R18, R8, R10 ;  /* 0x0000000008127229 */ /* 0x000fd0000000000a */
[----:B------:R-:W-:-:S14]  /*02c0*/  DSETP.LT.AND P1, PT, R18, 4, PT ;  /* 0x401000001200742a */ /* 0x000fdc0003f21000 */
[----:B------:R-:W-:Y:S05]  /*02d0*/  @!P0 BRA P1, `(.L_x_2) ;  /* 0xfffffffc00d48947 */ /* 0x000fea000083ffff */
.L_x_1:
[----:B------:R-:W-:Y:S05]  /*02e0*/  BSYNC.RECONVERGENT B0 ;  /* 0x0000000000007941 */ /* 0x000fea0003800200 */
.L_x_0:
[----:B------:R-:W-:Y:S01]  /*02f0*/  STG.E desc[UR4][R6.64], R17 ;  /* 0x0000001106007986 */ /* 0x000fe2000c101904 */
[----:B------:R-:W-:Y:S05]  /*0300*/  EXIT ;  /* 0x000000000000794d */ /* 0x000fea0003800000 */
.L_x_3:
[----:B------:R-:W-:-:S00]  /*0310*/  BRA `(.L_x_3) ;  /* 0xfffffffc00fc7947 */ /* 0x000fc0000383ffff */
[----:B------:R-:W-:-:S00]  /*0320*/  NOP ;  /* 0x0000000000007918 */ /* 0x000fc00000000000 */
        /* <DEDUP_REMOVED lines=13> */
.L_x_4:


//--------------------- .nv.shared.reserved.0     --------------------------
	.section	.nv.shared.reserved.0,"aw",@nobits
	.weak		__nv_reservedSMEM_offset_0_alias
	.size		__nv_reservedSMEM_offset_0_alias, 0, 64
	.other		__nv_reservedSMEM_offset_0_alias,@"STO_CUDA_RESERVED_SHARED STV_DEFAULT"
__nv_reservedSMEM_offset_0_alias:
	.zero		0
	.zero		64


//--------------------- .nv.constant0._Z16device_calculatePiddd --------------------------
	.section	.nv.constant0._Z16device_calculatePiddd,"a",@progbits
	.sectionflags	@""
	.align	4
.nv.constant0._Z16device_calculatePiddd:
	.zero		928


//--------------------- SYMBOLS --------------------------

	.type		.nv.reservedSmem.offset0,@object
	.size		.nv.reservedSmem.offset0,0x4
